	.headerflags	@"EF_CUDA_TEXMODE_UNIFIED EF_CUDA_64BIT_ADDRESS EF_CUDA_ACCELERATORS EF_CUDA_SM90 EF_CUDA_VIRTUAL_SM(EF_CUDA_SM90)"
	.elftype	@"ET_EXEC"


//--------------------- .nv.info                  --------------------------
	.section	.nv.info,"",@"SHT_CUDA_INFO"
	.align	4


	//----- nvinfo : EIATTR_REGCOUNT
	.align		4
        /*0000*/ 	.byte	0x04, 0x2f
        /*0002*/ 	.short	(.L_1 - .L_0)
	.align		4
.L_0:
        /*0004*/ 	.word	index@(triton_poi_fused_mul_0)
        /*0008*/ 	.word	0x0000000a


	//----- nvinfo : EIATTR_MIN_STACK_SIZE
	.align		4
.L_1:
        /*000c*/ 	.byte	0x04, 0x12
        /*000e*/ 	.short	(.L_3 - .L_2)
	.align		4
.L_2:
        /*0010*/ 	.word	index@(triton_poi_fused_mul_0)
        /*0014*/ 	.word	0x00000000


	//----- nvinfo : EIATTR_FRAME_SIZE
	.align		4
.L_3:
        /*0018*/ 	.byte	0x04, 0x11
        /*001a*/ 	.short	(.L_5 - .L_4)
	.align		4
.L_4:
        /*001c*/ 	.word	index@(triton_poi_fused_mul_0)
        /*0020*/ 	.word	0x00000000


	//----- nvinfo : EIATTR_MIN_STACK_SIZE
	.align		4
.L_5:
        /*0024*/ 	.byte	0x04, 0x12
        /*0026*/ 	.short	(.L_7 - .L_6)
	.align		4
.L_6:
        /*0028*/ 	.word	index@(triton_poi_fused_mul_0)
        /*002c*/ 	.word	0x00000000
.L_7:


//--------------------- .nv.info.triton_poi_fused_mul_0 --------------------------
	.section	.nv.info.triton_poi_fused_mul_0,"",@"SHT_CUDA_INFO"
	.sectionflags	@""
	.align	4


	//----- nvinfo : EIATTR_CUDA_API_VERSION
	.align		4
        /*0000*/ 	.byte	0x04, 0x37
        /*0002*/ 	.short	(.L_9 - .L_8)
.L_8:
        /*0004*/ 	.word	0x0000007c


	//----- nvinfo : EIATTR_KPARAM_INFO
	.align		4
.L_9:
        /*0008*/ 	.byte	0x04, 0x17
        /*000a*/ 	.short	(.L_11 - .L_10)
.L_10:
        /*000c*/ 	.word	0x00000000
        /*0010*/ 	.short	0x0002
        /*0012*/ 	.short	0x0010
        /*0014*/ 	.byte	0x00, 0xf0, 0x11, 0x00


	//----- nvinfo : EIATTR_KPARAM_INFO
	.align		4
.L_11:
        /*0018*/ 	.byte	0x04, 0x17
        /*001a*/ 	.short	(.L_13 - .L_12)
.L_12:
        /*001c*/ 	.word	0x00000000
        /*0020*/ 	.short	0x0001
        /*0022*/ 	.short	0x0008
        /*0024*/ 	.byte	0x00, 0xf4, 0x21, 0x00


	//----- nvinfo : EIATTR_KPARAM_INFO
	.align		4
.L_13:
        /*0028*/ 	.byte	0x04, 0x17
        /*002a*/ 	.short	(.L_15 - .L_14)
.L_14:
        /*002c*/ 	.word	0x00000000
        /*0030*/ 	.short	0x0000
        /*0032*/ 	.short	0x0000
        /*0034*/ 	.byte	0x00, 0xf4, 0x21, 0x00


	//----- nvinfo : EIATTR_SPARSE_MMA_MASK
	.align		4
.L_15:
        /*0038*/ 	.byte	0x03, 0x50
        /*003a*/ 	.short	0x0000


	//----- nvinfo : EIATTR_MAXREG_COUNT
	.align		4
        /*003c*/ 	.byte	0x03, 0x1b
        /*003e*/ 	.short	0x00ff


	//----- nvinfo : EIATTR_EXIT_INSTR_OFFSETS
	.align		4
        /*0040*/ 	.byte	0x04, 0x1c
        /*0042*/ 	.short	(.L_17 - .L_16)


	//   ....[0]....
.L_16:
        /*0044*/ 	.word	0x00000110


	//   ....[1]....
        /*0048*/ 	.word	0x00000130


	//----- nvinfo : EIATTR_REQNTID
	.align		4
.L_17:
        /*004c*/ 	.byte	0x04, 0x10
        /*004e*/ 	.short	(.L_19 - .L_18)
.L_18:
        /*0050*/ 	.word	0x00000080
        /*0054*/ 	.word	0x00000001
        /*0058*/ 	.word	0x00000001


	//----- nvinfo : EIATTR_CRS_STACK_SIZE
	.align		4
.L_19:
        /*005c*/ 	.byte	0x04, 0x1e
        /*005e*/ 	.short	(.L_21 - .L_20)
.L_20:
        /*0060*/ 	.word	0x00000000


	//----- nvinfo : EIATTR_CBANK_PARAM_SIZE
	.align		4
.L_21:
        /*0064*/ 	.byte	0x03, 0x19
        /*0066*/ 	.short	0x0014


	//----- nvinfo : EIATTR_PARAM_CBANK
	.align		4
        /*0068*/ 	.byte	0x04, 0x0a
        /*006a*/ 	.short	(.L_23 - .L_22)
	.align		4
.L_22:
        /*006c*/ 	.word	index@(.nv.constant0.triton_poi_fused_mul_0)
        /*0070*/ 	.short	0x0210
        /*0072*/ 	.short	0x0014


	//----- nvinfo : EIATTR_SW_WAR
	.align		4
.L_23:
        /*0074*/ 	.byte	0x04, 0x36
        /*0076*/ 	.short	(.L_25 - .L_24)
.L_24:
        /*0078*/ 	.word	0x00000008
.L_25:


//--------------------- .nv.callgraph             --------------------------
	.section	.nv.callgraph,"",@"SHT_CUDA_CALLGRAPH"
	.align	4
	.sectionentsize	8
	.align		4
        /*0000*/ 	.word	0x00000000
	.align		4
        /*0004*/ 	.word	0xffffffff
	.align		4
        /*0008*/ 	.word	0x00000000
	.align		4
        /*000c*/ 	.word	0xfffffffe
	.align		4
        /*0010*/ 	.word	0x00000000
	.align		4
        /*0014*/ 	.word	0xfffffffd
	.align		4
        /*0018*/ 	.word	0x00000000
	.align		4
        /*001c*/ 	.word	0xfffffffc


//--------------------- .text.triton_poi_fused_mul_0 --------------------------
	.section	.text.triton_poi_fused_mul_0,"ax",@progbits
	.align	128
        .global         triton_poi_fused_mul_0
        .type           triton_poi_fused_mul_0,@function
        .size           triton_poi_fused_mul_0,(.L_x_3 - triton_poi_fused_mul_0)
        .other          triton_poi_fused_mul_0,@"STO_CUDA_ENTRY STV_DEFAULT"
triton_poi_fused_mul_0:
.text.triton_poi_fused_mul_0:
[----:B------:R-:W0:Y:S02]  /*0000*/  LDC R1, c[0x0][0x28] ;  /* 0x00000a00ff017b82 */ /* 0x000e240000000800 */
[----:B------:R-:W1:Y:S01]  /*0010*/  S2R R0, SR_TID.X ;  /* 0x0000000000007919 */ /* 0x000e620000002100 */
[----:B------:R-:W2:Y:S01]  /*0020*/  LDC.64 R4, c[0x0][0x218] ;  /* 0x00008600ff047b82 */ /* 0x000ea20000000a00 */
[----:B------:R-:W-:Y:S01]  /*0030*/  ULDC.64 UR4, c[0x0][0x208] ;  /* 0x0000820000047ab9 */ /* 0x000fe20000000a00 */
[----:B------:R-:W-:Y:S01]  /*0040*/  BSSY B0, `(.L_x_0) ;  /* 0x000000b000007945 */ /* 0x000fe20003800000 */
[----:B------:R-:W3:Y:S01]  /*0050*/  S2R R7, SR_CTAID.X ;  /* 0x0000000000077919 */ /* 0x000ee20000002500 */
[----:B------:R-:W-:Y:S01]  /*0060*/  HFMA2.MMA R2, -RZ, RZ, 0, 0 ;  /* 0x00000000ff027435 */ /* 0x000fe200000001ff */
[----:B-1----:R-:W-:-:S04]  /*0070*/  LOP3.LUT R0, R0, 0x7f, RZ, 0xc0, !PT ;  /* 0x0000007f00007812 */ /* 0x002fc800078ec0ff */
[----:B---3--:R-:W-:-:S04]  /*0080*/  LEA R7, R7, R0, 0x7 ;  /* 0x0000000007077211 */ /* 0x008fc800078e38ff */
[C---:B------:R-:W-:Y:S01]  /*0090*/  ISETP.GE.AND P0, PT, R7.reuse, 0x100, PT ;  /* 0x000001000700780c */ /* 0x040fe20003f06270 */
[----:B--2---:R-:W-:-:S12]  /*00a0*/  IMAD.WIDE R4, R7, 0x4, R4 ;  /* 0x0000000407047825 */ /* 0x004fd800078e0204 */
[----:B------:R-:W-:Y:S05]  /*00b0*/  @P0 BRA `(.L_x_1) ;  /* 0x00000000000c0947 */ /* 0x000fea0003800000 */
[----:B------:R-:W1:Y:S02]  /*00c0*/  LDC.64 R2, c[0x0][0x210] ;  /* 0x00008400ff027b82 */ /* 0x000e640000000a00 */
[----:B-1----:R-:W-:-:S06]  /*00d0*/  IMAD.WIDE R2, R7, 0x4, R2 ;  /* 0x0000000407027825 */ /* 0x002fcc00078e0202 */
[----:B------:R1:W5:Y:S02]  /*00e0*/  LDG.E R2, desc[UR4][R2.64] ;  /* 0x0000000402027981 */ /* 0x000364000c1e1900 */
.L_x_1:
[----:B------:R-:W-:Y:S05]  /*00f0*/  BSYNC B0 ;  /* 0x0000000000007941 */ /* 0x000fea0003800000 */
.L_x_0:
[----:B-1---5:R-:W-:Y:S01]  /*0100*/  FMUL R3, RZ, R2 ;  /* 0x00000002ff037220 */ /* 0x022fe20000400000 */
[----:B------:R-:W-:Y:S06]  /*0110*/  @P0 EXIT ;  /* 0x000000000000094d */ /* 0x000fec0003800000 */
[----:B------:R-:W-:Y:S01]  /*0120*/  STG.E desc[UR4][R4.64], R3 ;  /* 0x0000000304007986 */ /* 0x000fe2000c101904 */
[----:B------:R-:W-:Y:S05]  /*0130*/  EXIT ;  /* 0x000000000000794d */ /* 0x000fea0003800000 */
.L_x_2:
[----:B------:R-:W-:-:S00]  /*0140*/  BRA `(.L_x_2) ;  /* 0xfffffffc00fc7947 */ /* 0x000fc0000383ffff */
[----:B------:R-:W-:-:S00]  /*0150*/  NOP ;  /* 0x0000000000007918 */ /* 0x000fc00000000000 */
        /* <DEDUP_REMOVED lines=10> */
.L_x_3:


//--------------------- .nv.constant0.triton_poi_fused_mul_0 --------------------------
	.section	.nv.constant0.triton_poi_fused_mul_0,"a",@progbits
	.sectionflags	@""
	.align	4
.nv.constant0.triton_poi_fused_mul_0:
	.zero		548
